//
// Generated by NVIDIA NVVM Compiler
//
// Compiler Build ID: CL-36424714
// Cuda compilation tools, release 13.0, V13.0.88
// Based on NVVM 20.0.0
//

.version 9.0
.target sm_100
.address_size 64

	// .globl	_Z7computeffffffiffff
.extern .func  (.param .b32 func_retval0) vprintf
(
	.param .b64 vprintf_param_0,
	.param .b64 vprintf_param_1
)
;
.global .align 1 .b8 $str[7] = {37, 46, 49, 55, 103, 10};
.global .align 4 .b8 __cudart_i2opi_f[24] = {65, 144, 67, 60, 153, 149, 98, 219, 192, 221, 52, 245, 209, 87, 39, 252, 41, 21, 68, 78, 110, 131, 249, 162};

.visible .entry _Z7computeffffffiffff(
	.param .f32 _Z7computeffffffiffff_param_0,
	.param .f32 _Z7computeffffffiffff_param_1,
	.param .f32 _Z7computeffffffiffff_param_2,
	.param .f32 _Z7computeffffffiffff_param_3,
	.param .f32 _Z7computeffffffiffff_param_4,
	.param .f32 _Z7computeffffffiffff_param_5,
	.param .u32 _Z7computeffffffiffff_param_6,
	.param .f32 _Z7computeffffffiffff_param_7,
	.param .f32 _Z7computeffffffiffff_param_8,
	.param .f32 _Z7computeffffffiffff_param_9,
	.param .f32 _Z7computeffffffiffff_param_10
)
{
	.local .align 8 .b8 	__local_depot0[40];
	.reg .b64 	%SP;
	.reg .b64 	%SPL;
	.reg .pred 	%p<17>;
	.reg .b32 	%r<52>;
	.reg .b32 	%f<79>;
	.reg .b64 	%rd<25>;
	.reg .b64 	%fd<4>;

	mov.u64 	%SPL, __local_depot0;
	cvta.local.u64 	%SP, %SPL;
	ld.param.f32 	%f78, [_Z7computeffffffiffff_param_0];
	ld.param.f32 	%f15, [_Z7computeffffffiffff_param_1];
	ld.param.f32 	%f9, [_Z7computeffffffiffff_param_2];
	ld.param.f32 	%f10, [_Z7computeffffffiffff_param_3];
	ld.param.f32 	%f11, [_Z7computeffffffiffff_param_4];
	ld.param.f32 	%f12, [_Z7computeffffffiffff_param_5];
	ld.param.u32 	%r18, [_Z7computeffffffiffff_param_6];
	ld.param.f32 	%f13, [_Z7computeffffffiffff_param_7];
	ld.param.f32 	%f14, [_Z7computeffffffiffff_param_10];
	add.u64 	%rd1, %SPL, 0;
	add.f32 	%f16, %f15, 0f0000005E;
	setp.ltu.f32 	%p2, %f78, %f16;
	@%p2 bra 	$L__BB0_11;
	sub.f32 	%f17, %f11, %f12;
	div.rn.f32 	%f18, %f10, %f17;
	add.f32 	%f19, %f18, 0f85C9D9EB;
	add.f32 	%f20, %f9, %f19;
	cvt.rpi.f32.f32 	%f21, %f20;
	setp.neu.f32 	%p3, %f78, %f21;
	@%p3 bra 	$L__BB0_11;
	mov.f32 	%f22, 0f80000000;
	div.rn.f32 	%f23, %f22, %f13;
	add.f32 	%f78, %f23, 0f3F800000;
	setp.lt.s32 	%p4, %r18, 1;
	@%p4 bra 	$L__BB0_11;
	mov.f32 	%f24, 0f40800000;
	mov.f32 	%f25, 0f00000427;
	mul.rn.f32 	%f26, %f25, %f24;
	mov.f32 	%f27, 0f3F800000;
	mul.rn.f32 	%f28, %f26, %f27;
	mul.rn.f32 	%f29, %f28, %f27;
	mul.rn.f32 	%f30, %f29, %f27;
	mul.f32 	%f31, %f30, 0f3F22F983;
	cvt.rni.s32.f32 	%r20, %f31;
	cvt.rn.f32.s32 	%f32, %r20;
	fma.rn.f32 	%f33, %f32, 0fBFC90FDA, %f30;
	fma.rn.f32 	%f34, %f32, 0fB3A22168, %f33;
	fma.rn.f32 	%f35, %f32, 0fA7C234C5, %f34;
	abs.f32 	%f36, %f30;
	setp.ltu.f32 	%p5, %f36, 0f47CE4780;
	setp.eq.f32 	%p6, %f36, 0f7F800000;
	mov.b32 	%r1, %f30;
	shr.u32 	%r21, %r1, 23;
	and.b32  	%r22, %r21, 224;
	add.s32 	%r23, %r22, -128;
	shl.b32 	%r24, %r1, 8;
	or.b32  	%r2, %r24, -2147483648;
	shr.u32 	%r25, %r23, 5;
	and.b32  	%r3, %r21, 31;
	mul.wide.u32 	%rd10, %r25, 4;
	sub.s64 	%rd2, %rd1, %rd10;
	sub.s32 	%r4, 32, %r3;
	mov.f32 	%f37, 0f00000000;
	mul.rn.f32 	%f38, %f30, %f37;
	or.pred  	%p1, %p5, %p6;
	selp.b32 	%r5, %r20, 0, %p5;
	selp.f32 	%f2, %f35, %f38, %p5;
	mov.b32 	%r47, 0;
	mov.u64 	%rd11, __cudart_i2opi_f;
$L__BB0_4:
	mov.u32 	%r51, %r5;
	mov.f32 	%f77, %f2;
	@%p1 bra 	$L__BB0_10;
	mov.b64 	%rd24, 0;
	mov.b32 	%r48, 0;
	mov.u64 	%rd22, %rd11;
	mov.u64 	%rd23, %rd1;
$L__BB0_6:
	.pragma "nounroll";
	ld.global.nc.u32 	%r27, [%rd22];
	mad.wide.u32 	%rd13, %r27, %r2, %rd24;
	shr.u64 	%rd24, %rd13, 32;
	st.local.u32 	[%rd23], %rd13;
	add.s32 	%r48, %r48, 1;
	add.s64 	%rd23, %rd23, 4;
	add.s64 	%rd22, %rd22, 4;
	setp.ne.s32 	%p7, %r48, 6;
	@%p7 bra 	$L__BB0_6;
	setp.eq.s32 	%p8, %r3, 0;
	st.local.u32 	[%rd1+24], %rd24;
	ld.local.u32 	%r49, [%rd2+24];
	ld.local.u32 	%r50, [%rd2+20];
	@%p8 bra 	$L__BB0_9;
	shl.b32 	%r28, %r49, %r3;
	shr.u32 	%r29, %r50, %r4;
	add.s32 	%r49, %r29, %r28;
	shl.b32 	%r30, %r50, %r3;
	ld.local.u32 	%r31, [%rd2+16];
	shr.u32 	%r32, %r31, %r4;
	add.s32 	%r50, %r32, %r30;
$L__BB0_9:
	setp.lt.s32 	%p9, %r1, 0;
	shr.u32 	%r33, %r49, 30;
	shf.l.wrap.b32 	%r34, %r50, %r49, 2;
	shl.b32 	%r35, %r50, 2;
	shr.u32 	%r36, %r34, 31;
	add.s32 	%r37, %r36, %r33;
	neg.s32 	%r38, %r37;
	selp.b32 	%r51, %r38, %r37, %p9;
	xor.b32  	%r39, %r34, %r1;
	shr.s32 	%r40, %r34, 31;
	xor.b32  	%r41, %r40, %r34;
	xor.b32  	%r42, %r40, %r35;
	cvt.u64.u32 	%rd14, %r41;
	shl.b64 	%rd15, %rd14, 32;
	cvt.u64.u32 	%rd16, %r42;
	or.b64  	%rd17, %rd15, %rd16;
	cvt.rn.f64.s64 	%fd1, %rd17;
	mul.f64 	%fd2, %fd1, 0d3BF921FB54442D19;
	cvt.rn.f32.f64 	%f39, %fd2;
	neg.f32 	%f40, %f39;
	setp.lt.s32 	%p10, %r39, 0;
	selp.f32 	%f77, %f40, %f39, %p10;
$L__BB0_10:
	mul.rn.f32 	%f41, %f77, %f77;
	and.b32  	%r43, %r51, 1;
	setp.eq.b32 	%p11, %r43, 1;
	selp.f32 	%f42, 0f3F800000, %f77, %p11;
	fma.rn.f32 	%f43, %f41, %f42, 0f00000000;
	fma.rn.f32 	%f44, %f41, 0f37CBAC00, 0fBAB607ED;
	selp.f32 	%f45, %f44, 0fB94D4153, %p11;
	selp.f32 	%f46, 0f3D2AAABB, 0f3C0885E4, %p11;
	fma.rn.f32 	%f47, %f45, %f41, %f46;
	selp.f32 	%f48, 0fBEFFFFFF, 0fBE2AAAA8, %p11;
	fma.rn.f32 	%f49, %f47, %f41, %f48;
	fma.rn.f32 	%f50, %f49, %f43, %f42;
	and.b32  	%r44, %r51, 2;
	setp.eq.s32 	%p12, %r44, 0;
	mov.f32 	%f51, 0f00000000;
	sub.f32 	%f52, %f51, %f50;
	selp.f32 	%f53, %f50, %f52, %p12;
	abs.f32 	%f54, %f53;
	fma.rn.f32 	%f55, %f54, 0fBF000000, 0f3F000000;
	rsqrt.approx.ftz.f32 	%f56, %f55;
	mul.f32 	%f57, %f56, %f55;
	mul.f32 	%f58, %f56, 0fBF000000;
	fma.rn.f32 	%f59, %f57, %f58, 0f3F000000;
	fma.rn.f32 	%f60, %f57, %f59, %f57;
	setp.eq.f32 	%p13, %f54, 0f3F800000;
	selp.f32 	%f61, 0f00000000, %f60, %p13;
	setp.gt.f32 	%p14, %f54, 0f3F0F5C29;
	selp.f32 	%f62, %f61, %f54, %p14;
	mul.f32 	%f63, %f62, %f62;
	fma.rn.f32 	%f64, %f63, 0f3D4DD2F7, 0f3C99CA97;
	fma.rn.f32 	%f65, %f64, %f63, 0f3D3F90E8;
	fma.rn.f32 	%f66, %f65, %f63, 0f3D993CCF;
	fma.rn.f32 	%f67, %f66, %f63, 0f3E2AAC04;
	mul.f32 	%f68, %f63, %f67;
	fma.rn.f32 	%f69, %f68, %f62, %f62;
	mul.f32 	%f70, %f69, 0fC0000000;
	fma.rn.f32 	%f71, 0f3F6EE581, 0f3FD774EB, %f70;
	selp.f32 	%f72, %f71, %f69, %p14;
	setp.num.f32 	%p15, %f72, %f72;
	copysign.f32 	%f73, %f53, %f72;
	selp.f32 	%f74, %f73, %f72, %p15;
	div.rn.f32 	%f75, %f14, %f74;
	add.f32 	%f78, %f78, %f75;
	add.s32 	%r47, %r47, 1;
	setp.ne.s32 	%p16, %r47, %r18;
	@%p16 bra 	$L__BB0_4;
$L__BB0_11:
	add.u64 	%rd18, %SP, 32;
	add.u64 	%rd19, %SPL, 32;
	cvt.f64.f32 	%fd3, %f78;
	st.local.f64 	[%rd19], %fd3;
	mov.u64 	%rd20, $str;
	cvta.global.u64 	%rd21, %rd20;
	{ // callseq 0, 0
	.param .b64 param0;
	st.param.b64 	[param0], %rd21;
	.param .b64 param1;
	st.param.b64 	[param1], %rd18;
	.param .b32 retval0;
	call.uni (retval0), 
	vprintf, 
	(
	param0, 
	param1
	);
	ld.param.b32 	%r45, [retval0];
	} // callseq 0
	ret;

}


// ===== COMPILED SASS (sm_100) =====

	.target	sm_100

	.elftype	@"ET_EXEC"


//--------------------- .note.nv.tkinfo           --------------------------
	.section	.note.nv.tkinfo,"",@"SHT_NOTE"
	.sectionflags	@"SHF_NOTE_NV_TKINFO"
	.tkinfo
        /*0018*/ 	.word	0x00000002
        /*0030*/ 	.string	""
        /*0030*/ 	.string	"ptxas"
        /*0030*/ 	.string	"Cuda compilation tools, release 13.0, V13.0.88"
        /*0030*/ 	.string	"Build cuda_13.0.r13.0/compiler.36424714_0"
        /*0030*/ 	.string	"-arch sm_100 -m 64 "



//--------------------- .note.nv.cuinfo           --------------------------
	.section	.note.nv.cuinfo,"",@"SHT_NOTE"
	.sectionflags	@"SHF_NOTE_NV_CUINFO"
        /*0018*/ 	.short	0x0002
        /*001a*/ 	.short	0x0064
        /*001c*/ 	.short	0x0082
	.zero		2


//--------------------- .nv.info                  --------------------------
	.section	.nv.info,"",@"SHT_CUDA_INFO"
	.align	4


	//----- nvinfo : EIATTR_REGCOUNT
	.align		4
        /*0000*/ 	.byte	0x04, 0x2f
        /*0002*/ 	.short	(.L_3 - .L_2)
	.align		4
.L_2:
        /*0004*/ 	.word	index@(_Z7computeffffffiffff)
        /*0008*/ 	.word	0x00000018


	//----- nvinfo : EIATTR_FRAME_SIZE
	.align		4
.L_3:
        /*000c*/ 	.byte	0x04, 0x11
        /*000e*/ 	.short	(.L_5 - .L_4)
	.align		4
.L_4:
        /*0010*/ 	.word	index@($__internal_0_$__cuda_sm3x_div_rn_noftz_f32_slowpath)
        /*0014*/ 	.word	0x00000028


	//----- nvinfo : EIATTR_FRAME_SIZE
	.align		4
.L_5:
        /*0018*/ 	.byte	0x04, 0x11
        /*001a*/ 	.short	(.L_7 - .L_6)
	.align		4
.L_6:
        /*001c*/ 	.word	index@(_Z7computeffffffiffff)
        /*0020*/ 	.word	0x00000028


	//----- nvinfo : EIATTR_MIN_STACK_SIZE
	.align		4
.L_7:
        /*0024*/ 	.byte	0x04, 0x12
        /*0026*/ 	.short	(.L_9 - .L_8)
	.align		4
.L_8:
        /*0028*/ 	.word	index@(_Z7computeffffffiffff)
        /*002c*/ 	.word	0x00000028
.L_9:


//--------------------- .nv.compat                --------------------------
	.section	.nv.compat,"",@"SHT_CUDA_COMPAT_INFO"
	.align	4
        /*0000*/ 	.byte	0x02, 0x09, 0x00, 0x00, 0x02, 0x02, 0x01, 0x00, 0x02, 0x05, 0x05, 0x00, 0x03, 0x07, 0x01, 0x01
        /*0010*/ 	.byte	0x02, 0x03, 0x00, 0x00, 0x02, 0x06, 0x01, 0x00, 0x04, 0x0b, 0x08, 0x00, 0x01, 0x00, 0x00, 0x00
        /*0020*/ 	.byte	0x00, 0x00, 0x00, 0x00


//--------------------- .nv.info._Z7computeffffffiffff --------------------------
	.section	.nv.info._Z7computeffffffiffff,"",@"SHT_CUDA_INFO"
	.sectionflags	@""
	.align	4


	//----- nvinfo : EIATTR_CUDA_API_VERSION
	.align		4
        /*0000*/ 	.byte	0x04, 0x37
        /*0002*/ 	.short	(.L_11 - .L_10)
.L_10:
        /*0004*/ 	.word	0x00000082


	//----- nvinfo : EIATTR_KPARAM_INFO
	.align		4
.L_11:
        /*0008*/ 	.byte	0x04, 0x17
        /*000a*/ 	.short	(.L_13 - .L_12)
.L_12:
        /*000c*/ 	.word	0x00000000
        /*0010*/ 	.short	0x000a
        /*0012*/ 	.short	0x0028
        /*0014*/ 	.byte	0x00, 0xf0, 0x11, 0x00


	//----- nvinfo : EIATTR_KPARAM_INFO
	.align		4
.L_13:
        /*0018*/ 	.byte	0x04, 0x17
        /*001a*/ 	.short	(.L_15 - .L_14)
.L_14:
        /*001c*/ 	.word	0x00000000
        /*0020*/ 	.short	0x0009
        /*0022*/ 	.short	0x0024
        /*0024*/ 	.byte	0x00, 0xf0, 0x11, 0x00


	//----- nvinfo : EIATTR_KPARAM_INFO
	.align		4
.L_15:
        /*0028*/ 	.byte	0x04, 0x17
        /*002a*/ 	.short	(.L_17 - .L_16)
.L_16:
        /*002c*/ 	.word	0x00000000
        /*0030*/ 	.short	0x0008
        /*0032*/ 	.short	0x0020
        /*0034*/ 	.byte	0x00, 0xf0, 0x11, 0x00


	//----- nvinfo : EIATTR_KPARAM_INFO
	.align		4
.L_17:
        /*0038*/ 	.byte	0x04, 0x17
        /*003a*/ 	.short	(.L_19 - .L_18)
.L_18:
        /*003c*/ 	.word	0x00000000
        /*0040*/ 	.short	0x0007
        /*0042*/ 	.short	0x001c
        /*0044*/ 	.byte	0x00, 0xf0, 0x11, 0x00


	//----- nvinfo : EIATTR_KPARAM_INFO
	.align		4
.L_19:
        /*0048*/ 	.byte	0x04, 0x17
        /*004a*/ 	.short	(.L_21 - .L_20)
.L_20:
        /*004c*/ 	.word	0x00000000
        /*0050*/ 	.short	0x0006
        /*0052*/ 	.short	0x0018
        /*0054*/ 	.byte	0x00, 0xf0, 0x11, 0x00


	//----- nvinfo : EIATTR_KPARAM_INFO
	.align		4
.L_21:
        /*0058*/ 	.byte	0x04, 0x17
        /*005a*/ 	.short	(.L_23 - .L_22)
.L_22:
        /*005c*/ 	.word	0x00000000
        /*0060*/ 	.short	0x0005
        /*0062*/ 	.short	0x0014
        /*0064*/ 	.byte	0x00, 0xf0, 0x11, 0x00


	//----- nvinfo : EIATTR_KPARAM_INFO
	.align		4
.L_23:
        /*0068*/ 	.byte	0x04, 0x17
        /*006a*/ 	.short	(.L_25 - .L_24)
.L_24:
        /*006c*/ 	.word	0x00000000
        /*0070*/ 	.short	0x0004
        /*0072*/ 	.short	0x0010
        /*0074*/ 	.byte	0x00, 0xf0, 0x11, 0x00


	//----- nvinfo : EIATTR_KPARAM_INFO
	.align		4
.L_25:
        /*0078*/ 	.byte	0x04, 0x17
        /*007a*/ 	.short	(.L_27 - .L_26)
.L_26:
        /*007c*/ 	.word	0x00000000
        /*0080*/ 	.short	0x0003
        /*0082*/ 	.short	0x000c
        /*0084*/ 	.byte	0x00, 0xf0, 0x11, 0x00


	//----- nvinfo : EIATTR_KPARAM_INFO
	.align		4
.L_27:
        /*0088*/ 	.byte	0x04, 0x17
        /*008a*/ 	.short	(.L_29 - .L_28)
.L_28:
        /*008c*/ 	.word	0x00000000
        /*0090*/ 	.short	0x0002
        /*0092*/ 	.short	0x0008
        /*0094*/ 	.byte	0x00, 0xf0, 0x11, 0x00


	//----- nvinfo : EIATTR_KPARAM_INFO
	.align		4
.L_29:
        /*0098*/ 	.byte	0x04, 0x17
        /*009a*/ 	.short	(.L_31 - .L_30)
.L_30:
        /*009c*/ 	.word	0x00000000
        /*00a0*/ 	.short	0x0001
        /*00a2*/ 	.short	0x0004
        /*00a4*/ 	.byte	0x00, 0xf0, 0x11, 0x00


	//----- nvinfo : EIATTR_KPARAM_INFO
	.align		4
.L_31:
        /*00a8*/ 	.byte	0x04, 0x17
        /*00aa*/ 	.short	(.L_33 - .L_32)
.L_32:
        /*00ac*/ 	.word	0x00000000
        /*00b0*/ 	.short	0x0000
        /*00b2*/ 	.short	0x0000
        /*00b4*/ 	.byte	0x00, 0xf0, 0x11, 0x00


	//----- nvinfo : EIATTR_SPARSE_MMA_MASK
	.align		4
.L_33:
        /*00b8*/ 	.byte	0x03, 0x50
        /*00ba*/ 	.short	0x0000


	//----- nvinfo : EIATTR_MAXREG_COUNT
	.align		4
        /*00bc*/ 	.byte	0x03, 0x1b
        /*00be*/ 	.short	0x00ff


	//----- nvinfo : EIATTR_EXTERNS
	.align		4
        /*00c0*/ 	.byte	0x04, 0x0f
        /*00c2*/ 	.short	(.L_35 - .L_34)


	//   ....[0]....
	.align		4
.L_34:
        /*00c4*/ 	.word	index@(vprintf)


	//----- nvinfo : EIATTR_MERCURY_ISA_VERSION
	.align		4
.L_35:
        /*00c8*/ 	.byte	0x03, 0x5f
        /*00ca*/ 	.short	0x0101


	//----- nvinfo : EIATTR_VRC_CTA_INIT_COUNT
	.align		4
        /*00cc*/ 	.byte	0x02, 0x4a
	.zero		1
	.zero		1


	//----- nvinfo : EIATTR_SYSCALL_OFFSETS
	.align		4
        /*00d0*/ 	.byte	0x04, 0x46
        /*00d2*/ 	.short	(.L_37 - .L_36)


	//   ....[0]....
.L_36:
        /*00d4*/ 	.word	0x00000730


	//----- nvinfo : EIATTR_EXIT_INSTR_OFFSETS
	.align		4
.L_37:
        /*00d8*/ 	.byte	0x04, 0x1c
        /*00da*/ 	.short	(.L_39 - .L_38)


	//   ....[0]....
.L_38:
        /*00dc*/ 	.word	0x00000740


	//----- nvinfo : EIATTR_CRS_STACK_SIZE
	.align		4
.L_39:
        /*00e0*/ 	.byte	0x04, 0x1e
        /*00e2*/ 	.short	(.L_41 - .L_40)
.L_40:
        /*00e4*/ 	.word	0x00000000


	//----- nvinfo : EIATTR_CBANK_PARAM_SIZE
	.align		4
.L_41:
        /*00e8*/ 	.byte	0x03, 0x19
        /*00ea*/ 	.short	0x002c


	//----- nvinfo : EIATTR_PARAM_CBANK
	.align		4
        /*00ec*/ 	.byte	0x04, 0x0a
        /*00ee*/ 	.short	(.L_43 - .L_42)
	.align		4
.L_42:
        /*00f0*/ 	.word	index@(.nv.constant0._Z7computeffffffiffff)
        /*00f4*/ 	.short	0x0380
        /*00f6*/ 	.short	0x002c


	//----- nvinfo : EIATTR_SW_WAR
	.align		4
.L_43:
        /*00f8*/ 	.byte	0x04, 0x36
        /*00fa*/ 	.short	(.L_45 - .L_44)
.L_44:
        /*00fc*/ 	.word	0x00000008
.L_45:


//--------------------- .nv.callgraph             --------------------------
	.section	.nv.callgraph,"",@"SHT_CUDA_CALLGRAPH"
	.align	4
	.sectionentsize	8
	.align		4
        /*0000*/ 	.word	0x00000000
	.align		4
        /*0004*/ 	.word	0xffffffff
	.align		4
        /*0008*/ 	.word	index@(_Z7computeffffffiffff)
	.align		4
        /*000c*/ 	.word	index@(vprintf)
	.align		4
        /*0010*/ 	.word	0x00000000
	.align		4
        /*0014*/ 	.word	0xfffffffe
	.align		4
        /*0018*/ 	.word	0x00000000
	.align		4
        /*001c*/ 	.word	0xfffffffd
	.align		4
        /*0020*/ 	.word	0x00000000
	.align		4
        /*0024*/ 	.word	0xfffffffc


//--------------------- .nv.constant4             --------------------------
	.section	.nv.constant4,"a",@progbits
	.align	8
	.align		8
.nv.constant4:
        /*0000*/ 	.dword	vprintf
	.align		8
        /*0008*/ 	.dword	$str
	.align		8
        /*0010*/ 	.dword	__cudart_i2opi_f


//--------------------- .text._Z7computeffffffiffff --------------------------
	.section	.text._Z7computeffffffiffff,"ax",@progbits
	.align	128
        .global         _Z7computeffffffiffff
        .type           _Z7computeffffffiffff,@function
        .size           _Z7computeffffffiffff,(.L_x_15 - _Z7computeffffffiffff)
        .other          _Z7computeffffffiffff,@"STO_CUDA_ENTRY STV_DEFAULT"
_Z7computeffffffiffff:
.text._Z7computeffffffiffff:
[----:B------:R-:W0:Y:S08]  /*0000*/  LDC R1, c[0x0][0x37c] ;  /* 0x0000df00ff017b82 */ /* 0x000e300000000800 */
[----:B------:R-:W1:Y:S01]  /*0010*/  LDC.64 R2, c[0x0][0x380] ;  /* 0x0000e000ff027b82 */ /* 0x000e620000000a00 */
[----:B------:R-:W2:Y:S01]  /*0020*/  LDCU UR4, c[0x0][0x380] ;  /* 0x00007000ff0477ac */ /* 0x000ea20008000800 */
[----:B0-----:R-:W-:Y:S01]  /*0030*/  VIADD R1, R1, 0xffffffd8 ;  /* 0xffffffd801017836 */ /* 0x001fe20000000000 */
[----:B------:R-:W0:Y:S05]  /*0040*/  LDCU UR5, c[0x0][0x2fc] ;  /* 0x00005f80ff0577ac */ /* 0x000e2a0008000800 */
[----:B------:R-:W3:Y:S01]  /*0050*/  LDC R6, c[0x0][0x2f8] ;  /* 0x0000be00ff067b82 */ /* 0x000ee20000000800 */
[----:B--2---:R-:W-:-:S02]  /*0060*/  IMAD.U32 R0, RZ, RZ, UR4 ;  /* 0x00000004ff007e24 */ /* 0x004fc4000f8e00ff */
[----:B-1----:R-:W-:-:S05]  /*0070*/  FADD R3, R3, 1.3172205564653280467e-43 ;  /* 0x0000005e03037421 */ /* 0x002fca0000000000 */
[----:B------:R-:W-:-:S13]  /*0080*/  FSETP.GTU.AND P0, PT, R3, R2, PT ;  /* 0x000000020300720b */ /* 0x000fda0003f0c000 */
[----:B0-----:R-:W-:Y:S05]  /*0090*/  @P0 BRA `(.L_x_0) ;  /* 0x00000004007c0947 */ /* 0x001fea0003800000 */
[----:B------:R-:W0:Y:S01]  /*00a0*/  LDC.64 R4, c[0x0][0x390] ;  /* 0x0000e400ff047b82 */ /* 0x000e220000000a00 */
[----:B------:R-:W1:Y:S01]  /*00b0*/  LDCU UR4, c[0x0][0x38c] ;  /* 0x00007180ff0477ac */ /* 0x000e620008000800 */
[----:B0-----:R-:W-:Y:S01]  /*00c0*/  FADD R4, R4, -R5 ;  /* 0x8000000504047221 */ /* 0x001fe20000000000 */
[----:B-1----:R-:W-:-:S03]  /*00d0*/  MOV R5, UR4 ;  /* 0x0000000400057c02 */ /* 0x002fc60008000f00 */
[----:B------:R-:W0:Y:S08]  /*00e0*/  MUFU.RCP R3, R4 ;  /* 0x0000000400037308 */ /* 0x000e300000001000 */
[----:B------:R-:W1:Y:S01]  /*00f0*/  FCHK P0, R5, R4 ;  /* 0x0000000405007302 */ /* 0x000e620000000000 */
[----:B0-----:R-:W-:-:S04]  /*0100*/  FFMA R2, -R4, R3, 1 ;  /* 0x3f80000004027423 */ /* 0x001fc80000000103 */
[----:B------:R-:W-:-:S04]  /*0110*/  FFMA R2, R3, R2, R3 ;  /* 0x0000000203027223 */ /* 0x000fc80000000003 */
[----:B------:R-:W-:-:S04]  /*0120*/  FFMA R3, R2, UR4, RZ ;  /* 0x0000000402037c23 */ /* 0x000fc800080000ff */
[----:B------:R-:W-:-:S04]  /*0130*/  FFMA R8, -R4, R3, UR4 ;  /* 0x0000000404087e23 */ /* 0x000fc80008000103 */
[----:B------:R-:W-:Y:S01]  /*0140*/  FFMA R2, R2, R8, R3 ;  /* 0x0000000802027223 */ /* 0x000fe20000000003 */
[----:B-1----:R-:W-:Y:S06]  /*0150*/  @!P0 BRA `(.L_x_1) ;  /* 0x0000000000108947 */ /* 0x002fec0003800000 */
[----:B------:R-:W0:Y:S01]  /*0160*/  LDC R3, c[0x0][0x38c] ;  /* 0x0000e300ff037b82 */ /* 0x000e220000000800 */
[----:B------:R-:W-:-:S07]  /*0170*/  MOV R8, 0x190 ;  /* 0x0000019000087802 */ /* 0x000fce0000000f00 */
[----:B0--3--:R-:W-:Y:S05]  /*0180*/  CALL.REL.NOINC `($__internal_0_$__cuda_sm3x_div_rn_noftz_f32_slowpath) ;  /* 0x0000000400707944 */ /* 0x009fea0003c00000 */
[----:B------:R-:W-:-:S07]  /*0190*/  IMAD.MOV.U32 R2, RZ, RZ, R3 ;  /* 0x000000ffff027224 */ /* 0x000fce00078e0003 */
.L_x_1:
[----:B------:R-:W0:Y:S01]  /*01a0*/  LDCU UR4, c[0x0][0x388] ;  /* 0x00007100ff0477ac */ /* 0x000e220008000800 */
[----:B------:R-:W-:-:S04]  /*01b0*/  FADD R2, R2, -1.8981999580349974624e-35 ;  /* 0x85c9d9eb02027421 */ /* 0x000fc80000000000 */
[----:B0-----:R-:W-:Y:S01]  /*01c0*/  FADD R2, R2, UR4 ;  /* 0x0000000402027e21 */ /* 0x001fe20008000000 */
[----:B------:R-:W0:Y:S05]  /*01d0*/  LDCU UR4, c[0x0][0x380] ;  /* 0x00007000ff0477ac */ /* 0x000e2a0008000800 */
[----:B------:R-:W0:Y:S02]  /*01e0*/  FRND.CEIL R2, R2 ;  /* 0x0000000200027307 */ /* 0x000e240000209000 */
[----:B0-----:R-:W-:-:S13]  /*01f0*/  FSETP.NEU.AND P0, PT, R2, UR4, PT ;  /* 0x0000000402007c0b */ /* 0x001fda000bf0d000 */
[----:B------:R-:W-:Y:S05]  /*0200*/  @P0 BRA `(.L_x_0) ;  /* 0x0000000400200947 */ /* 0x000fea0003800000 */
[----:B------:R-:W0:Y:S02]  /*0210*/  LDC R5, c[0x0][0x39c] ;  /* 0x0000e700ff057b82 */ /* 0x000e240000000800 */
[----:B0-----:R-:W0:Y:S08]  /*0220*/  MUFU.RCP R0, R5 ;  /* 0x0000000500007308 */ /* 0x001e300000001000 */
[----:B------:R-:W1:Y:S01]  /*0230*/  FCHK P0, -RZ, R5 ;  /* 0x00000005ff007302 */ /* 0x000e620000000100 */
[----:B0-----:R-:W-:-:S04]  /*0240*/  FFMA R3, R0, -R5, 1 ;  /* 0x3f80000000037423 */ /* 0x001fc80000000805 */
[----:B------:R-:W-:-:S04]  /*0250*/  FFMA R3, R0, R3, R0 ;  /* 0x0000000300037223 */ /* 0x000fc80000000000 */
[----:B------:R-:W-:-:S04]  /*0260*/  FFMA R0, -RZ, R3, RZ ;  /* 0x00000003ff007223 */ /* 0x000fc800000001ff */
[----:B------:R-:W-:-:S04]  /*0270*/  FFMA R2, R0, -R5, -RZ ;  /* 0x8000000500027223 */ /* 0x000fc800000008ff */
[----:B------:R-:W-:Y:S01]  /*0280*/  FFMA R0, R3, R2, R0 ;  /* 0x0000000203007223 */ /* 0x000fe20000000000 */
[----:B-1----:R-:W-:Y:S06]  /*0290*/  @!P0 BRA `(.L_x_2) ;  /* 0x0000000000148947 */ /* 0x002fec0003800000 */
[----:B------:R-:W0:Y:S01]  /*02a0*/  LDC R4, c[0x0][0x39c] ;  /* 0x0000e700ff047b82 */ /* 0x000e220000000800 */
[----:B------:R-:W-:Y:S01]  /*02b0*/  IMAD.MOV.U32 R3, RZ, RZ, -0x80000000 ;  /* 0x80000000ff037424 */ /* 0x000fe200078e00ff */
[----:B------:R-:W-:-:S07]  /*02c0*/  MOV R8, 0x2e0 ;  /* 0x000002e000087802 */ /* 0x000fce0000000f00 */
[----:B0--3--:R-:W-:Y:S05]  /*02d0*/  CALL.REL.NOINC `($__internal_0_$__cuda_sm3x_div_rn_noftz_f32_slowpath) ;  /* 0x00000004001c7944 */ /* 0x009fea0003c00000 */
[----:B------:R-:W-:-:S07]  /*02e0*/  MOV R0, R3 ;  /* 0x0000000300007202 */ /* 0x000fce0000000f00 */
.L_x_2:
[----:B------:R-:W0:Y:S01]  /*02f0*/  LDCU UR4, c[0x0][0x398] ;  /* 0x00007300ff0477ac */ /* 0x000e220008000800 */
[----:B------:R-:W-:Y:S01]  /*0300*/  FADD R0, R0, 1 ;  /* 0x3f80000000007421 */ /* 0x000fe20000000000 */
[----:B0-----:R-:W-:-:S09]  /*0310*/  UISETP.GE.AND UP0, UPT, UR4, 0x1, UPT ;  /* 0x000000010400788c */ /* 0x001fd2000bf06270 */
[----:B------:R-:W-:Y:S05]  /*0320*/  BRA.U !UP0, `(.L_x_0) ;  /* 0x0000000108d87547 */ /* 0x000fea000b800000 */
[----:B------:R-:W-:Y:S01]  /*0330*/  IMAD.MOV.U32 R2, RZ, RZ, 0x3fc90fda ;  /* 0x3fc90fdaff027424 */ /* 0x000fe200078e00ff */
[----:B------:R-:W0:Y:S03]  /*0340*/  LDCU UR7, c[0x0][0x398] ;  /* 0x00007300ff0777ac */ /* 0x000e260008000800 */
[----:B------:R-:W-:Y:S01]  /*0350*/  FFMA R2, RZ, -R2, 5.9583210703091221856e-42 ;  /* 0x0000109cff027423 */ /* 0x000fe20000000802 */
[----:B------:R-:W1:Y:S03]  /*0360*/  LDCU UR6, c[0x0][0x3a8] ;  /* 0x00007500ff0677ac */ /* 0x000e660008000800 */
[----:B------:R-:W-:Y:S01]  /*0370*/  FFMA R2, RZ, -7.5497894158615963534e-08, R2 ;  /* 0xb3a22168ff027823 */ /* 0x000fe20000000002 */
[----:B------:R-:W-:-:S03]  /*0380*/  UMOV UR4, URZ ;  /* 0x000000ff00047c82 */ /* 0x000fc60008000000 */
[----:B------:R-:W-:-:S07]  /*0390*/  FFMA R2, RZ, -5.3903029534742383927e-15, R2 ;  /* 0xa7c234c5ff027823 */ /* 0x000fce0000000002 */
.L_x_4:
[----:B------:R-:W-:Y:S02]  /*03a0*/  IMAD.MOV.U32 R4, RZ, RZ, 0x394d4153 ;  /* 0x394d4153ff047424 */ /* 0x000fe400078e00ff */
[----:B------:R-:W-:Y:S01]  /*03b0*/  FMUL R3, R2, R2 ;  /* 0x0000000202037220 */ /* 0x000fe20000400000 */
[----:B------:R-:W-:-:S03]  /*03c0*/  UIADD3 UR4, UPT, UPT, UR4, 0x1, URZ ;  /* 0x0000000104047890 */ /* 0x000fc6000fffe0ff */
[C---:B------:R-:W-:Y:S01]  /*03d0*/  FFMA R4, R3.reuse, -R4, 0.0083327032625675201416 ;  /* 0x3c0885e403047423 */ /* 0x040fe20000000804 */
[----:B------:R-:W-:Y:S01]  /*03e0*/  FFMA R5, R2, R3, RZ ;  /* 0x0000000302057223 */ /* 0x000fe200000000ff */
[----:B0-----:R-:W-:Y:S02]  /*03f0*/  UISETP.NE.AND UP0, UPT, UR4, UR7, UPT ;  /* 0x000000070400728c */ /* 0x001fe4000bf05270 */
[----:B------:R-:W-:Y:S01]  /*0400*/  FFMA R4, R3, R4, -0.16666662693023681641 ;  /* 0xbe2aaaa803047423 */ /* 0x000fe20000000004 */
[----:B------:R-:W-:-:S03]  /*0410*/  HFMA2 R3, -RZ, RZ, 1.75, 0 ;  /* 0x3f000000ff037431 */ /* 0x000fc600000001ff */
[----:B------:R-:W-:-:S05]  /*0420*/  FFMA R4, R5, R4, R2 ;  /* 0x0000000405047223 */ /* 0x000fca0000000002 */
[C---:B------:R-:W-:Y:S01]  /*0430*/  FSETP.NEU.AND P1, PT, |R4|.reuse, 1, PT ;  /* 0x3f8000000400780b */ /* 0x040fe20003f2d200 */
[C---:B------:R-:W-:Y:S01]  /*0440*/  FFMA R3, |R4|.reuse, -R3, 0.5 ;  /* 0x3f00000004037423 */ /* 0x040fe20000000a03 */
[----:B------:R-:W-:-:S03]  /*0450*/  FSETP.GT.AND P0, PT, |R4|, 0.56000000238418579102, PT ;  /* 0x3f0f5c290400780b */ /* 0x000fc60003f04200 */
[----:B------:R-:W0:Y:S02]  /*0460*/  MUFU.RSQ R8, R3 ;  /* 0x0000000300087308 */ /* 0x000e240000001400 */
[----:B0-----:R-:W-:Y:S01]  /*0470*/  FMUL R5, R3, R8 ;  /* 0x0000000803057220 */ /* 0x001fe20000400000 */
[----:B------:R-:W-:-:S04]  /*0480*/  FMUL R8, R8, -0.5 ;  /* 0xbf00000008087820 */ /* 0x000fc80000400000 */
[----:B------:R-:W-:-:S04]  /*0490*/  FFMA R8, R5, R8, 0.5 ;  /* 0x3f00000005087423 */ /* 0x000fc80000000008 */
[----:B------:R-:W-:-:S05]  /*04a0*/  FFMA R8, R5, R8, R5 ;  /* 0x0000000805087223 */ /* 0x000fca0000000005 */
[----:B------:R-:W-:Y:S01]  /*04b0*/  FSEL R5, R8, RZ, P1 ;  /* 0x000000ff08057208 */ /* 0x000fe20000800000 */
[----:B------:R-:W-:-:S03]  /*04c0*/  IMAD.MOV.U32 R8, RZ, RZ, 0x3d4dd2f7 ;  /* 0x3d4dd2f7ff087424 */ /* 0x000fc600078e00ff */
[----:B------:R-:W-:-:S05]  /*04d0*/  FSEL R5, R5, |R4|, P0 ;  /* 0x4000000405057208 */ /* 0x000fca0000000000 */
[----:B------:R-:W-:-:S04]  /*04e0*/  FMUL R7, R5, R5 ;  /* 0x0000000505077220 */ /* 0x000fc80000400000 */
[----:B------:R-:W-:-:S04]  /*04f0*/  FFMA R8, R7, R8, 0.018773360177874565125 ;  /* 0x3c99ca9707087423 */ /* 0x000fc80000000008 */
[----:B------:R-:W-:-:S04]  /*0500*/  FFMA R8, R7, R8, 0.046769052743911743164 ;  /* 0x3d3f90e807087423 */ /* 0x000fc80000000008 */
[----:B------:R-:W-:-:S04]  /*0510*/  FFMA R8, R7, R8, 0.074823014438152313232 ;  /* 0x3d993ccf07087423 */ /* 0x000fc80000000008 */
[----:B------:R-:W-:-:S04]  /*0520*/  FFMA R8, R7, R8, 0.16667181253433227539 ;  /* 0x3e2aac0407087423 */ /* 0x000fc80000000008 */
[----:B------:R-:W-:Y:S01]  /*0530*/  FMUL R8, R7, R8 ;  /* 0x0000000807087220 */ /* 0x000fe20000400000 */
[----:B-1----:R-:W-:-:S03]  /*0540*/  MOV R7, UR6 ;  /* 0x0000000600077c02 */ /* 0x002fc60008000f00 */
[----:B------:R-:W-:Y:S01]  /*0550*/  FFMA R5, R5, R8, R5 ;  /* 0x0000000805057223 */ /* 0x000fe20000000005 */
[----:B------:R-:W-:-:S03]  /*0560*/  IMAD.MOV.U32 R8, RZ, RZ, 0x3fd774eb ;  /* 0x3fd774ebff087424 */ /* 0x000fc600078e00ff */
[----:B------:R-:W-:-:S04]  /*0570*/  FMUL R3, R5, -2 ;  /* 0xc000000005037820 */ /* 0x000fc80000400000 */
[----:B------:R-:W-:-:S05]  /*0580*/  @P0 FFMA R5, R8, 0.93318945169448852539, R3 ;  /* 0x3f6ee58108050823 */ /* 0x000fca0000000003 */
[C---:B------:R-:W-:Y:S02]  /*0590*/  FSETP.NAN.AND P0, PT, R5.reuse, R5, PT ;  /* 0x000000050500720b */ /* 0x040fe40003f08000 */
[----:B------:R-:W-:-:S04]  /*05a0*/  LOP3.LUT R4, R5, 0x80000000, R4, 0xb8, !PT ;  /* 0x8000000005047812 */ /* 0x000fc800078eb804 */
[----:B------:R-:W-:-:S04]  /*05b0*/  FSEL R4, R4, R5, !P0 ;  /* 0x0000000504047208 */ /* 0x000fc80004000000 */
        /* <DEDUP_REMOVED lines=11> */
.L_x_3:
[----:B------:R-:W-:Y:S01]  /*0670*/  FADD R0, R3, R0 ;  /* 0x0000000003007221 */ /* 0x000fe20000000000 */
[----:B------:R-:W-:Y:S06]  /*0680*/  BRA.U UP0, `(.L_x_4) ;  /* 0xfffffffd00447547 */ /* 0x000fec000b83ffff */
.L_x_0:
[----:B------:R-:W0:Y:S01]  /*0690*/  F2F.F64.F32 R2, R0 ;  /* 0x0000000000027310 */ /* 0x000e220000201800 */
[----:B------:R-:W-:Y:S01]  /*06a0*/  MOV R8, 0x0 ;  /* 0x0000000000087802 */ /* 0x000fe20000000f00 */
[----:B------:R-:W1:Y:S01]  /*06b0*/  LDCU.64 UR6, c[0x4][0x8] ;  /* 0x01000100ff0677ac */ /* 0x000e620008000a00 */
[----:B---3--:R-:W-:-:S04]  /*06c0*/  IADD3 R6, P0, P1, R1, 0x20, R6 ;  /* 0x0000002001067810 */ /* 0x008fc8000791e006 */
[----:B------:R-:W2:Y:S01]  /*06d0*/  LDC.64 R8, c[0x4][R8] ;  /* 0x0100000008087b82 */ /* 0x000ea20000000a00 */
[----:B------:R-:W-:Y:S01]  /*06e0*/  IADD3.X R7, PT, PT, RZ, UR5, RZ, P0, P1 ;  /* 0x00000005ff077c10 */ /* 0x000fe200087e24ff */
[----:B0-----:R0:W-:Y:S01]  /*06f0*/  STL.64 [R1+0x20], R2 ;  /* 0x0000200201007387 */ /* 0x0011e20000100a00 */
[----:B-1----:R-:W-:Y:S01]  /*0700*/  IMAD.U32 R4, RZ, RZ, UR6 ;  /* 0x00000006ff047e24 */ /* 0x002fe2000f8e00ff */
[----:B------:R-:W-:-:S07]  /*0710*/  MOV R5, UR7 ;  /* 0x0000000700057c02 */ /* 0x000fce0008000f00 */
[----:B------:R-:W-:-:S07]  /*0720*/  LEPC R20, `(.L_x_5) ;  /* 0x000000001014794e */ /* 0x000fce0000000000 */
[----:B0-2---:R-:W-:Y:S05]  /*0730*/  CALL.ABS.NOINC R8 ;  /* 0x0000000008007343 */ /* 0x005fea0003c00000 */
.L_x_5:
[----:B------:R-:W-:Y:S05]  /*0740*/  EXIT ;  /* 0x000000000000794d */ /* 0x000fea0003800000 */
        .weak           $__internal_0_$__cuda_sm3x_div_rn_noftz_f32_slowpath
        .type           $__internal_0_$__cuda_sm3x_div_rn_noftz_f32_slowpath,@function
        .size           $__internal_0_$__cuda_sm3x_div_rn_noftz_f32_slowpath,(.L_x_15 - $__internal_0_$__cuda_sm3x_div_rn_noftz_f32_slowpath)
$__internal_0_$__cuda_sm3x_div_rn_noftz_f32_slowpath:
[----:B------:R-:W-:Y:S02]  /*0750*/  SHF.R.U32.HI R7, RZ, 0x17, R4 ;  /* 0x00000017ff077819 */ /* 0x000fe40000011604 */
[----:B------:R-:W-:Y:S02]  /*0760*/  SHF.R.U32.HI R5, RZ, 0x17, R3 ;  /* 0x00000017ff057819 */ /* 0x000fe40000011603 */
[----:B------:R-:W-:Y:S02]  /*0770*/  LOP3.LUT R13, R7, 0xff, RZ, 0xc0, !PT ;  /* 0x000000ff070d7812 */ /* 0x000fe400078ec0ff */
[----:B------:R-:W-:-:S03]  /*0780*/  LOP3.LUT R11, R5, 0xff, RZ, 0xc0, !PT ;  /* 0x000000ff050b7812 */ /* 0x000fc600078ec0ff */
[----:B------:R-:W-:Y:S01]  /*0790*/  VIADD R9, R13, 0xffffffff ;  /* 0xffffffff0d097836 */ /* 0x000fe20000000000 */
[----:B------:R-:W-:-:S04]  /*07a0*/  IADD3 R7, PT, PT, R11, -0x1, RZ ;  /* 0xffffffff0b077810 */ /* 0x000fc80007ffe0ff */
[----:B------:R-:W-:-:S04]  /*07b0*/  ISETP.GT.U32.AND P0, PT, R9, 0xfd, PT ;  /* 0x000000fd0900780c */ /* 0x000fc80003f04070 */
[----:B------:R-:W-:-:S13]  /*07c0*/  ISETP.GT.U32.OR P0, PT, R7, 0xfd, P0 ;  /* 0x000000fd0700780c */ /* 0x000fda0000704470 */
[----:B------:R-:W-:Y:S01]  /*07d0*/  @!P0 IMAD.MOV.U32 R5, RZ, RZ, RZ ;  /* 0x000000ffff058224 */ /* 0x000fe200078e00ff */
[----:B------:R-:W-:Y:S06]  /*07e0*/  @!P0 BRA `(.L_x_6) ;  /* 0x00000000005c8947 */ /* 0x000fec0003800000 */
[----:B------:R-:W-:Y:S02]  /*07f0*/  FSETP.GTU.FTZ.AND P0, PT, |R3|, +INF , PT ;  /* 0x7f8000000300780b */ /* 0x000fe40003f1c200 */
[----:B------:R-:W-:-:S04]  /*0800*/  FSETP.GTU.FTZ.AND P1, PT, |R4|, +INF , PT ;  /* 0x7f8000000400780b */ /* 0x000fc80003f3c200 */
[----:B------:R-:W-:-:S13]  /*0810*/  PLOP3.LUT P0, PT, P0, P1, PT, 0xf8, 0x8f ;  /* 0x00000000008f781c */ /* 0x000fda0000703f70 */
[----:B------:R-:W-:Y:S05]  /*0820*/  @P0 BRA `(.L_x_7) ;  /* 0x0000000400440947 */ /* 0x000fea0003800000 */
[----:B------:R-:W-:-:S13]  /*0830*/  LOP3.LUT P0, RZ, R4, 0x7fffffff, R3, 0xc8, !PT ;  /* 0x7fffffff04ff7812 */ /* 0x000fda000780c803 */
[----:B------:R-:W-:Y:S05]  /*0840*/  @!P0 BRA `(.L_x_8) ;  /* 0x0000000400348947 */ /* 0x000fea0003800000 */
[C---:B------:R-:W-:Y:S02]  /*0850*/  FSETP.NEU.FTZ.AND P2, PT, |R3|.reuse, +INF , PT ;  /* 0x7f8000000300780b */ /* 0x040fe40003f5d200 */
[----:B------:R-:W-:Y:S02]  /*0860*/  FSETP.NEU.FTZ.AND P1, PT, |R4|, +INF , PT ;  /* 0x7f8000000400780b */ /* 0x000fe40003f3d200 */
[----:B------:R-:W-:-:S11]  /*0870*/  FSETP.NEU.FTZ.AND P0, PT, |R3|, +INF , PT ;  /* 0x7f8000000300780b */ /* 0x000fd60003f1d200 */
[----:B------:R-:W-:Y:S05]  /*0880*/  @!P1 BRA !P2, `(.L_x_8) ;  /* 0x0000000400249947 */ /* 0x000fea0005000000 */
[----:B------:R-:W-:-:S04]  /*0890*/  LOP3.LUT P2, RZ, R3, 0x7fffffff, RZ, 0xc0, !PT ;  /* 0x7fffffff03ff7812 */ /* 0x000fc8000784c0ff */
[----:B------:R-:W-:-:S13]  /*08a0*/  PLOP3.LUT P1, PT, P1, P2, PT, 0x2f, 0xf2 ;  /* 0x0000000000f2781c */ /* 0x000fda0000f24577 */
[----:B------:R-:W-:Y:S05]  /*08b0*/  @P1 BRA `(.L_x_9) ;  /* 0x0000000400101947 */ /* 0x000fea0003800000 */
[----:B------:R-:W-:-:S04]  /*08c0*/  LOP3.LUT P1, RZ, R4, 0x7fffffff, RZ, 0xc0, !PT ;  /* 0x7fffffff04ff7812 */ /* 0x000fc8000782c0ff */
[----:B------:R-:W-:-:S13]  /*08d0*/  PLOP3.LUT P0, PT, P0, P1, PT, 0x2f, 0xf2 ;  /* 0x0000000000f2781c */ /* 0x000fda0000702577 */
[----:B------:R-:W-:Y:S05]  /*08e0*/  @P0 BRA `(.L_x_10) ;  /* 0x0000000000f80947 */ /* 0x000fea0003800000 */
[----:B------:R-:W-:Y:S02]  /*08f0*/  ISETP.GE.AND P0, PT, R7, RZ, PT ;  /* 0x000000ff0700720c */ /* 0x000fe40003f06270 */
[----:B------:R-:W-:-:S11]  /*0900*/  ISETP.GE.AND P1, PT, R9, RZ, PT ;  /* 0x000000ff0900720c */ /* 0x000fd60003f26270 */
[----:B------:R-:W-:Y:S01]  /*0910*/  @P0 MOV R5, RZ ;  /* 0x000000ff00050202 */ /* 0x000fe20000000f00 */
[----:B------:R-:W-:Y:S02]  /*0920*/  @!P0 IMAD.MOV.U32 R5, RZ, RZ, -0x40 ;  /* 0xffffffc0ff058424 */ /* 0x000fe400078e00ff */
[----:B------:R-:W-:Y:S01]  /*0930*/  @!P0 FFMA R3, R3, 1.84467440737095516160e+19, RZ ;  /* 0x5f80000003038823 */ /* 0x000fe200000000ff */
[----:B------:R-:W-:Y:S02]  /*0940*/  @!P1 FFMA R4, R4, 1.84467440737095516160e+19, RZ ;  /* 0x5f80000004049823 */ /* 0x000fe400000000ff */
[----:B------:R-:W-:-:S07]  /*0950*/  @!P1 IADD3 R5, PT, PT, R5, 0x40, RZ ;  /* 0x0000004005059810 */ /* 0x000fce0007ffe0ff */
.L_x_6:
[----:B------:R-:W-:-:S05]  /*0960*/  LEA R7, R13, 0xc0800000, 0x17 ;  /* 0xc08000000d077811 */ /* 0x000fca00078eb8ff */
[----:B------:R-:W-:Y:S01]  /*0970*/  IMAD.IADD R7, R4, 0x1, -R7 ;  /* 0x0000000104077824 */ /* 0x000fe200078e0a07 */
[----:B------:R-:W-:-:S03]  /*0980*/  IADD3 R4, PT, PT, R11, -0x7f, RZ ;  /* 0xffffff810b047810 */ /* 0x000fc60007ffe0ff */
[----:B------:R-:W0:Y:S01]  /*0990*/  MUFU.RCP R9, R7 ;  /* 0x0000000700097308 */ /* 0x000e220000001000 */
[----:B------:R-:W-:Y:S01]  /*09a0*/  FADD.FTZ R10, -R7, -RZ ;  /* 0x800000ff070a7221 */ /* 0x000fe20000010100 */
[----:B------:R-:W-:-:S03]  /*09b0*/  IMAD R3, R4, -0x800000, R3 ;  /* 0xff80000004037824 */ /* 0x000fc600078e0203 */
[----:B0-----:R-:W-:-:S04]  /*09c0*/  FFMA R12, R9, R10, 1 ;  /* 0x3f800000090c7423 */ /* 0x001fc8000000000a */
[----:B------:R-:W-:-:S04]  /*09d0*/  FFMA R14, R9, R12, R9 ;  /* 0x0000000c090e7223 */ /* 0x000fc80000000009 */
[----:B------:R-:W-:-:S04]  /*09e0*/  FFMA R9, R3, R14, RZ ;  /* 0x0000000e03097223 */ /* 0x000fc800000000ff */
[----:B------:R-:W-:-:S04]  /*09f0*/  FFMA R12, R10, R9, R3 ;  /* 0x000000090a0c7223 */ /* 0x000fc80000000003 */
[----:B------:R-:W-:-:S04]  /*0a00*/  FFMA R9, R14, R12, R9 ;  /* 0x0000000c0e097223 */ /* 0x000fc80000000009 */
[----:B------:R-:W-:Y:S01]  /*0a10*/  FFMA R12, R10, R9, R3 ;  /* 0x000000090a0c7223 */ /* 0x000fe20000000003 */
[----:B------:R-:W-:-:S03]  /*0a20*/  IADD3 R10, PT, PT, R4, 0x7f, -R13 ;  /* 0x0000007f040a7810 */ /* 0x000fc60007ffe80d */
[----:B------:R-:W-:Y:S02]  /*0a30*/  FFMA R3, R14, R12, R9 ;  /* 0x0000000c0e037223 */ /* 0x000fe40000000009 */
[----:B------:R-:W-:-:S03]  /*0a40*/  IMAD.IADD R10, R10, 0x1, R5 ;  /* 0x000000010a0a7824 */ /* 0x000fc600078e0205 */
[----:B------:R-:W-:-:S04]  /*0a50*/  SHF.R.U32.HI R4, RZ, 0x17, R3 ;  /* 0x00000017ff047819 */ /* 0x000fc80000011603 */
[----:B------:R-:W-:-:S04]  /*0a60*/  LOP3.LUT R4, R4, 0xff, RZ, 0xc0, !PT ;  /* 0x000000ff04047812 */ /* 0x000fc800078ec0ff */
[----:B------:R-:W-:-:S05]  /*0a70*/  IADD3 R11, PT, PT, R4, R10, RZ ;  /* 0x0000000a040b7210 */ /* 0x000fca0007ffe0ff */
[----:B------:R-:W-:-:S05]  /*0a80*/  VIADD R4, R11, 0xffffffff ;  /* 0xffffffff0b047836 */ /* 0x000fca0000000000 */
[----:B------:R-:W-:-:S13]  /*0a90*/  ISETP.GE.U32.AND P0, PT, R4, 0xfe, PT ;  /* 0x000000fe0400780c */ /* 0x000fda0003f06070 */
[----:B------:R-:W-:Y:S05]  /*0aa0*/  @!P0 BRA `(.L_x_11) ;  /* 0x0000000000808947 */ /* 0x000fea0003800000 */
[----:B------:R-:W-:-:S13]  /*0ab0*/  ISETP.GT.AND P0, PT, R11, 0xfe, PT ;  /* 0x000000fe0b00780c */ /* 0x000fda0003f04270 */
[----:B------:R-:W-:Y:S05]  /*0ac0*/  @P0 BRA `(.L_x_12) ;  /* 0x00000000006c0947 */ /* 0x000fea0003800000 */
[----:B------:R-:W-:-:S13]  /*0ad0*/  ISETP.GE.AND P0, PT, R11, 0x1, PT ;  /* 0x000000010b00780c */ /* 0x000fda0003f06270 */
[----:B------:R-:W-:Y:S05]  /*0ae0*/  @P0 BRA `(.L_x_13) ;  /* 0x0000000000980947 */ /* 0x000fea0003800000 */
[----:B------:R-:W-:Y:S02]  /*0af0*/  ISETP.GE.AND P0, PT, R11, -0x18, PT ;  /* 0xffffffe80b00780c */ /* 0x000fe40003f06270 */
[----:B------:R-:W-:-:S11]  /*0b00*/  LOP3.LUT R3, R3, 0x80000000, RZ, 0xc0, !PT ;  /* 0x8000000003037812 */ /* 0x000fd600078ec0ff */
[----:B------:R-:W-:Y:S05]  /*0b10*/  @!P0 BRA `(.L_x_13) ;  /* 0x00000000008c8947 */ /* 0x000fea0003800000 */
[CCC-:B------:R-:W-:Y:S01]  /*0b20*/  FFMA.RZ R4, R14.reuse, R12.reuse, R9.reuse ;  /* 0x0000000c0e047223 */ /* 0x1c0fe2000000c009 */
[C---:B------:R-:W-:Y:S01]  /*0b30*/  IADD3 R10, PT, PT, R11.reuse, 0x20, RZ ;  /* 0x000000200b0a7810 */ /* 0x040fe20007ffe0ff */
[-CC-:B------:R-:W-:Y:S01]  /*0b40*/  FFMA.RM R5, R14, R12.reuse, R9.reuse ;  /* 0x0000000c0e057223 */ /* 0x180fe20000004009 */
[C---:B------:R-:W-:Y:S02]  /*0b50*/  ISETP.NE.AND P2, PT, R11.reuse, RZ, PT ;  /* 0x000000ff0b00720c */ /* 0x040fe40003f45270 */
[----:B------:R-:W-:Y:S01]  /*0b60*/  LOP3.LUT R7, R4, 0x7fffff, RZ, 0xc0, !PT ;  /* 0x007fffff04077812 */ /* 0x000fe200078ec0ff */
[----:B------:R-:W-:Y:S01]  /*0b70*/  FFMA.RP R4, R14, R12, R9 ;  /* 0x0000000c0e047223 */ /* 0x000fe20000008009 */
[----:B------:R-:W-:Y:S01]  /*0b80*/  IMAD.MOV R9, RZ, RZ, -R11 ;  /* 0x000000ffff097224 */ /* 0x000fe200078e0a0b */
[----:B------:R-:W-:Y:S02]  /*0b90*/  ISETP.NE.AND P1, PT, R11, RZ, PT ;  /* 0x000000ff0b00720c */ /* 0x000fe40003f25270 */
[----:B------:R-:W-:-:S02]  /*0ba0*/  LOP3.LUT R7, R7, 0x800000, RZ, 0xfc, !PT ;  /* 0x0080000007077812 */ /* 0x000fc400078efcff */
[----:B------:R-:W-:Y:S02]  /*0bb0*/  FSETP.NEU.FTZ.AND P0, PT, R4, R5, PT ;  /* 0x000000050400720b */ /* 0x000fe40003f1d000 */
[----:B------:R-:W-:Y:S02]  /*0bc0*/  SHF.L.U32 R10, R7, R10, RZ ;  /* 0x0000000a070a7219 */ /* 0x000fe400000006ff */
[----:B------:R-:W-:Y:S02]  /*0bd0*/  SEL R4, R9, RZ, P2 ;  /* 0x000000ff09047207 */ /* 0x000fe40001000000 */
[----:B------:R-:W-:Y:S02]  /*0be0*/  ISETP.NE.AND P1, PT, R10, RZ, P1 ;  /* 0x000000ff0a00720c */ /* 0x000fe40000f25270 */
[----:B------:R-:W-:Y:S02]  /*0bf0*/  SHF.R.U32.HI R4, RZ, R4, R7 ;  /* 0x00000004ff047219 */ /* 0x000fe40000011607 */
[----:B------:R-:W-:-:S02]  /*0c00*/  PLOP3.LUT P0, PT, P0, P1, PT, 0xf8, 0x8f ;  /* 0x00000000008f781c */ /* 0x000fc40000703f70 */
[----:B------:R-:W-:Y:S02]  /*0c10*/  SHF.R.U32.HI R10, RZ, 0x1, R4 ;  /* 0x00000001ff0a7819 */ /* 0x000fe40000011604 */
[----:B------:R-:W-:-:S04]  /*0c20*/  SEL R5, RZ, 0x1, !P0 ;  /* 0x00000001ff057807 */ /* 0x000fc80004000000 */
[----:B------:R-:W-:-:S04]  /*0c30*/  LOP3.LUT R5, R5, 0x1, R10, 0xf8, !PT ;  /* 0x0000000105057812 */ /* 0x000fc800078ef80a */
[----:B------:R-:W-:-:S04]  /*0c40*/  LOP3.LUT R5, R5, R4, RZ, 0xc0, !PT ;  /* 0x0000000405057212 */ /* 0x000fc800078ec0ff */
[----:B------:R-:W-:-:S04]  /*0c50*/  IADD3 R10, PT, PT, R10, R5, RZ ;  /* 0x000000050a0a7210 */ /* 0x000fc80007ffe0ff */
[----:B------:R-:W-:Y:S01]  /*0c60*/  LOP3.LUT R3, R10, R3, RZ, 0xfc, !PT ;  /* 0x000000030a037212 */ /* 0x000fe200078efcff */
[----:B------:R-:W-:Y:S06]  /*0c70*/  BRA `(.L_x_13) ;  /* 0x0000000000347947 */ /* 0x000fec0003800000 */
.L_x_12:
[----:B------:R-:W-:-:S04]  /*0c80*/  LOP3.LUT R3, R3, 0x80000000, RZ, 0xc0, !PT ;  /* 0x8000000003037812 */ /* 0x000fc800078ec0ff */
[----:B------:R-:W-:Y:S01]  /*0c90*/  LOP3.LUT R3, R3, 0x7f800000, RZ, 0xfc, !PT ;  /* 0x7f80000003037812 */ /* 0x000fe200078efcff */
[----:B------:R-:W-:Y:S06]  /*0ca0*/  BRA `(.L_x_13) ;  /* 0x0000000000287947 */ /* 0x000fec0003800000 */
.L_x_11:
[----:B------:R-:W-:Y:S01]  /*0cb0*/  IMAD R3, R10, 0x800000, R3 ;  /* 0x008000000a037824 */ /* 0x000fe200078e0203 */
[----:B------:R-:W-:Y:S06]  /*0cc0*/  BRA `(.L_x_13) ;  /* 0x0000000000207947 */ /* 0x000fec0003800000 */
.L_x_10:
[----:B------:R-:W-:-:S04]  /*0cd0*/  LOP3.LUT R3, R4, 0x80000000, R3, 0x48, !PT ;  /* 0x8000000004037812 */ /* 0x000fc800078e4803 */
[----:B------:R-:W-:Y:S01]  /*0ce0*/  LOP3.LUT R3, R3, 0x7f800000, RZ, 0xfc, !PT ;  /* 0x7f80000003037812 */ /* 0x000fe200078efcff */
[----:B------:R-:W-:Y:S06]  /*0cf0*/  BRA `(.L_x_13) ;  /* 0x0000000000147947 */ /* 0x000fec0003800000 */
.L_x_9:
[----:B------:R-:W-:Y:S01]  /*0d00*/  LOP3.LUT R3, R4, 0x80000000, R3, 0x48, !PT ;  /* 0x8000000004037812 */ /* 0x000fe200078e4803 */
[----:B------:R-:W-:Y:S06]  /*0d10*/  BRA `(.L_x_13) ;  /* 0x00000000000c7947 */ /* 0x000fec0003800000 */
.L_x_8:
[----:B------:R-:W0:Y:S01]  /*0d20*/  MUFU.RSQ R3, -QNAN ;  /* 0xffc0000000037908 */ /* 0x000e220000001400 */
[----:B------:R-:W-:Y:S05]  /*0d30*/  BRA `(.L_x_13) ;  /* 0x0000000000047947 */ /* 0x000fea0003800000 */
.L_x_7:
[----:B------:R-:W-:-:S07]  /*0d40*/  FADD.FTZ R3, R3, R4 ;  /* 0x0000000403037221 */ /* 0x000fce0000010000 */
.L_x_13:
[----:B------:R-:W-:-:S04]  /*0d50*/  HFMA2 R9, -RZ, RZ, 0, 0 ;  /* 0x00000000ff097431 */ /* 0x000fc800000001ff */
[----:B0-----:R-:W-:Y:S05]  /*0d60*/  RET.REL.NODEC R8 `(_Z7computeffffffiffff) ;  /* 0xfffffff008a47950 */ /* 0x001fea0003c3ffff */
.L_x_14:
[----:B------:R-:W-:-:S00]  /*0d70*/  BRA `(.L_x_14) ;  /* 0xfffffffc00fc7947 */ /* 0x000fc0000383ffff */
[----:B------:R-:W-:-:S00]  /*0d80*/  NOP ;  /* 0x0000000000007918 */ /* 0x000fc00000000000 */
[----:B------:R-:W-:-:S00]  /*0d90*/  NOP ;  /* 0x0000000000007918 */ /* 0x000fc00000000000 */
[----:B------:R-:W-:-:S00]  /*0da0*/  NOP ;  /* 0x0000000000007918 */ /* 0x000fc00000000000 */
[----:B------:R-:W-:-:S00]  /*0db0*/  NOP ;  /* 0x0000000000007918 */ /* 0x000fc00000000000 */
[----:B------:R-:W-:-:S00]  /*0dc0*/  NOP ;  /* 0x0000000000007918 */ /* 0x000fc00000000000 */
[----:B------:R-:W-:-:S00]  /*0dd0*/  NOP ;  /* 0x0000000000007918 */ /* 0x000fc00000000000 */
[----:B------:R-:W-:-:S00]  /*0de0*/  NOP ;  /* 0x0000000000007918 */ /* 0x000fc00000000000 */
[----:B------:R-:W-:-:S00]  /*0df0*/  NOP ;  /* 0x0000000000007918 */ /* 0x000fc00000000000 */
.L_x_15:


//--------------------- .nv.global.init           --------------------------
	.section	.nv.global.init,"aw",@progbits
	.align	4
.nv.global.init:
	.type		__cudart_i2opi_f,@object
	.size		__cudart_i2opi_f,($str - __cudart_i2opi_f)
__cudart_i2opi_f:
        /*0000*/ 	.byte	0x41, 0x90, 0x43, 0x3c, 0x99, 0x95, 0x62, 0xdb, 0xc0, 0xdd, 0x34, 0xf5, 0xd1, 0x57, 0x27, 0xfc
        /*0010*/ 	.byte	0x29, 0x15, 0x44, 0x4e, 0x6e, 0x83, 0xf9, 0xa2
	.type		$str,@object
	.size		$str,(.L_0 - $str)
$str:
        /*0018*/ 	.byte	0x25, 0x2e, 0x31, 0x37, 0x67, 0x0a, 0x00
.L_0:


//--------------------- .nv.shared.reserved.0     --------------------------
	.section	.nv.shared.reserved.0,"aw",@nobits
	.weak		__nv_reservedSMEM_offset_0_alias
	.size		__nv_reservedSMEM_offset_0_alias, 0, 64
	.other		__nv_reservedSMEM_offset_0_alias,@"STO_CUDA_RESERVED_SHARED STV_DEFAULT"
__nv_reservedSMEM_offset_0_alias:
	.zero		0
	.zero		64


//--------------------- .nv.constant0._Z7computeffffffiffff --------------------------
	.section	.nv.constant0._Z7computeffffffiffff,"a",@progbits
	.sectionflags	@""
	.align	4
.nv.constant0._Z7computeffffffiffff:
	.zero		940


//--------------------- SYMBOLS --------------------------

	.type		.nv.reservedSmem.offset0,@object
	.size		.nv.reservedSmem.offset0,0x4
	.type		vprintf,@function
